//
// Generated by NVIDIA NVVM Compiler
//
// Compiler Build ID: CL-36424714
// Cuda compilation tools, release 13.0, V13.0.88
// Based on NVVM 20.0.0
//

.version 9.0
.target sm_100
.address_size 64

	// .globl	_Z28gpu_increment_without_atomicPi

.visible .entry _Z28gpu_increment_without_atomicPi(
	.param .u64 .ptr .align 1 _Z28gpu_increment_without_atomicPi_param_0
)
{
	.reg .b32 	%r<13>;
	.reg .b64 	%rd<5>;

	ld.param.u64 	%rd1, [_Z28gpu_increment_without_atomicPi_param_0];
	cvta.to.global.u64 	%rd2, %rd1;
	mov.u32 	%r1, %ctaid.x;
	mov.u32 	%r2, %ntid.x;
	mov.u32 	%r3, %tid.x;
	mad.lo.s32 	%r4, %r1, %r2, %r3;
	mul.hi.s32 	%r5, %r4, 1717986919;
	shr.u32 	%r6, %r5, 31;
	shr.s32 	%r7, %r5, 2;
	add.s32 	%r8, %r7, %r6;
	mul.lo.s32 	%r9, %r8, 10;
	sub.s32 	%r10, %r4, %r9;
	mul.wide.s32 	%rd3, %r10, 4;
	add.s64 	%rd4, %rd2, %rd3;
	ld.global.u32 	%r11, [%rd4];
	add.s32 	%r12, %r11, 1;
	st.global.u32 	[%rd4], %r12;
	ret;

}


// ===== COMPILED SASS (sm_100) =====

	.target	sm_100

	.elftype	@"ET_EXEC"


//--------------------- .note.nv.tkinfo           --------------------------
	.section	.note.nv.tkinfo,"",@"SHT_NOTE"
	.sectionflags	@"SHF_NOTE_NV_TKINFO"
	.tkinfo
        /*0018*/ 	.word	0x00000002
        /*0030*/ 	.string	""
        /*0030*/ 	.string	"ptxas"
        /*0030*/ 	.string	"Cuda compilation tools, release 13.0, V13.0.88"
        /*0030*/ 	.string	"Build cuda_13.0.r13.0/compiler.36424714_0"
        /*0030*/ 	.string	"-arch sm_100 -m 64 "



//--------------------- .note.nv.cuinfo           --------------------------
	.section	.note.nv.cuinfo,"",@"SHT_NOTE"
	.sectionflags	@"SHF_NOTE_NV_CUINFO"
        /*0018*/ 	.short	0x0002
        /*001a*/ 	.short	0x0064
        /*001c*/ 	.short	0x0082
	.zero		2


//--------------------- .nv.info                  --------------------------
	.section	.nv.info,"",@"SHT_CUDA_INFO"
	.align	4


	//----- nvinfo : EIATTR_REGCOUNT
	.align		4
        /*0000*/ 	.byte	0x04, 0x2f
        /*0002*/ 	.short	(.L_1 - .L_0)
	.align		4
.L_0:
        /*0004*/ 	.word	index@(_Z28gpu_increment_without_atomicPi)
        /*0008*/ 	.word	0x00000008


	//----- nvinfo : EIATTR_FRAME_SIZE
	.align		4
.L_1:
        /*000c*/ 	.byte	0x04, 0x11
        /*000e*/ 	.short	(.L_3 - .L_2)
	.align		4
.L_2:
        /*0010*/ 	.word	index@(_Z28gpu_increment_without_atomicPi)
        /*0014*/ 	.word	0x00000000


	//----- nvinfo : EIATTR_MIN_STACK_SIZE
	.align		4
.L_3:
        /*0018*/ 	.byte	0x04, 0x12
        /*001a*/ 	.short	(.L_5 - .L_4)
	.align		4
.L_4:
        /*001c*/ 	.word	index@(_Z28gpu_increment_without_atomicPi)
        /*0020*/ 	.word	0x00000000
.L_5:


//--------------------- .nv.compat                --------------------------
	.section	.nv.compat,"",@"SHT_CUDA_COMPAT_INFO"
	.align	4
        /*0000*/ 	.byte	0x02, 0x09, 0x00, 0x00, 0x02, 0x02, 0x01, 0x00, 0x02, 0x05, 0x05, 0x00, 0x03, 0x07, 0x01, 0x01
        /*0010*/ 	.byte	0x02, 0x03, 0x00, 0x00, 0x02, 0x06, 0x01, 0x00, 0x04, 0x0b, 0x08, 0x00, 0x09, 0x00, 0x00, 0x00
        /*0020*/ 	.byte	0x00, 0x00, 0x00, 0x00


//--------------------- .nv.info._Z28gpu_increment_without_atomicPi --------------------------
	.section	.nv.info._Z28gpu_increment_without_atomicPi,"",@"SHT_CUDA_INFO"
	.sectionflags	@""
	.align	4


	//----- nvinfo : EIATTR_CUDA_API_VERSION
	.align		4
        /*0000*/ 	.byte	0x04, 0x37
        /*0002*/ 	.short	(.L_7 - .L_6)
.L_6:
        /*0004*/ 	.word	0x00000082


	//----- nvinfo : EIATTR_KPARAM_INFO
	.align		4
.L_7:
        /*0008*/ 	.byte	0x04, 0x17
        /*000a*/ 	.short	(.L_9 - .L_8)
.L_8:
        /*000c*/ 	.word	0x00000000
        /*0010*/ 	.short	0x0000
        /*0012*/ 	.short	0x0000
        /*0014*/ 	.byte	0x00, 0xf5, 0x21, 0x00


	//----- nvinfo : EIATTR_SPARSE_MMA_MASK
	.align		4
.L_9:
        /*0018*/ 	.byte	0x03, 0x50
        /*001a*/ 	.short	0x0000


	//----- nvinfo : EIATTR_MAXREG_COUNT
	.align		4
        /*001c*/ 	.byte	0x03, 0x1b
        /*001e*/ 	.short	0x00ff


	//----- nvinfo : EIATTR_MERCURY_ISA_VERSION
	.align		4
        /*0020*/ 	.byte	0x03, 0x5f
        /*0022*/ 	.short	0x0101


	//----- nvinfo : EIATTR_VRC_CTA_INIT_COUNT
	.align		4
        /*0024*/ 	.byte	0x02, 0x4a
	.zero		1
	.zero		1


	//----- nvinfo : EIATTR_EXIT_INSTR_OFFSETS
	.align		4
        /*0028*/ 	.byte	0x04, 0x1c
        /*002a*/ 	.short	(.L_11 - .L_10)


	//   ....[0]....
.L_10:
        /*002c*/ 	.word	0x000000f0


	//----- nvinfo : EIATTR_CBANK_PARAM_SIZE
	.align		4
.L_11:
        /*0030*/ 	.byte	0x03, 0x19
        /*0032*/ 	.short	0x0008


	//----- nvinfo : EIATTR_PARAM_CBANK
	.align		4
        /*0034*/ 	.byte	0x04, 0x0a
        /*0036*/ 	.short	(.L_13 - .L_12)
	.align		4
.L_12:
        /*0038*/ 	.word	index@(.nv.constant0._Z28gpu_increment_without_atomicPi)
        /*003c*/ 	.short	0x0380
        /*003e*/ 	.short	0x0008


	//----- nvinfo : EIATTR_SW_WAR
	.align		4
.L_13:
        /*0040*/ 	.byte	0x04, 0x36
        /*0042*/ 	.short	(.L_15 - .L_14)
.L_14:
        /*0044*/ 	.word	0x00000008
.L_15:


//--------------------- .nv.callgraph             --------------------------
	.section	.nv.callgraph,"",@"SHT_CUDA_CALLGRAPH"
	.align	4
	.sectionentsize	8
	.align		4
        /*0000*/ 	.word	0x00000000
	.align		4
        /*0004*/ 	.word	0xffffffff
	.align		4
        /*0008*/ 	.word	0x00000000
	.align		4
        /*000c*/ 	.word	0xfffffffe
	.align		4
        /*0010*/ 	.word	0x00000000
	.align		4
        /*0014*/ 	.word	0xfffffffd
	.align		4
        /*0018*/ 	.word	0x00000000
	.align		4
        /*001c*/ 	.word	0xfffffffc


//--------------------- .text._Z28gpu_increment_without_atomicPi --------------------------
	.section	.text._Z28gpu_increment_without_atomicPi,"ax",@progbits
	.align	128
        .global         _Z28gpu_increment_without_atomicPi
        .type           _Z28gpu_increment_without_atomicPi,@function
        .size           _Z28gpu_increment_without_atomicPi,(.L_x_1 - _Z28gpu_increment_without_atomicPi)
        .other          _Z28gpu_increment_without_atomicPi,@"STO_CUDA_ENTRY STV_DEFAULT"
_Z28gpu_increment_without_atomicPi:
.text._Z28gpu_increment_without_atomicPi:
[----:B------:R-:W-:Y:S01]  /*0000*/  LDC R1, c[0x0][0x37c] ;  /* 0x0000df00ff017b82 */ /* 0x000fe20000000800 */
[----:B------:R-:W0:Y:S07]  /*0010*/  S2R R5, SR_TID.X ;  /* 0x0000000000057919 */ /* 0x000e2e0000002100 */
[----:B------:R-:W0:Y:S08]  /*0020*/  S2UR UR4, SR_CTAID.X ;  /* 0x00000000000479c3 */ /* 0x000e300000002500 */
[----:B------:R-:W0:Y:S08]  /*0030*/  LDC R0, c[0x0][0x360] ;  /* 0x0000d800ff007b82 */ /* 0x000e300000000800 */
[----:B------:R-:W1:Y:S01]  /*0040*/  LDC.64 R2, c[0x0][0x380] ;  /* 0x0000e000ff027b82 */ /* 0x000e620000000a00 */
[----:B0-----:R-:W-:Y:S01]  /*0050*/  IMAD R0, R0, UR4, R5 ;  /* 0x0000000400007c24 */ /* 0x001fe2000f8e0205 */
[----:B------:R-:W0:Y:S03]  /*0060*/  LDCU.64 UR4, c[0x0][0x358] ;  /* 0x00006b00ff0477ac */ /* 0x000e260008000a00 */
[----:B------:R-:W-:-:S05]  /*0070*/  IMAD.HI R4, R0, 0x66666667, RZ ;  /* 0x6666666700047827 */ /* 0x000fca00078e02ff */
[----:B------:R-:W-:-:S04]  /*0080*/  SHF.R.U32.HI R5, RZ, 0x1f, R4 ;  /* 0x0000001fff057819 */ /* 0x000fc80000011604 */
[----:B------:R-:W-:-:S05]  /*0090*/  LEA.HI.SX32 R5, R4, R5, 0x1e ;  /* 0x0000000504057211 */ /* 0x000fca00078ff2ff */
[----:B------:R-:W-:-:S04]  /*00a0*/  IMAD R5, R5, -0xa, R0 ;  /* 0xfffffff605057824 */ /* 0x000fc800078e0200 */
[----:B-1----:R-:W-:-:S05]  /*00b0*/  IMAD.WIDE R2, R5, 0x4, R2 ;  /* 0x0000000405027825 */ /* 0x002fca00078e0202 */
[----:B0-----:R-:W2:Y:S02]  /*00c0*/  LDG.E R0, desc[UR4][R2.64] ;  /* 0x0000000402007981 */ /* 0x001ea4000c1e1900 */
[----:B--2---:R-:W-:-:S05]  /*00d0*/  IADD3 R5, PT, PT, R0, 0x1, RZ ;  /* 0x0000000100057810 */ /* 0x004fca0007ffe0ff */
[----:B------:R-:W-:Y:S01]  /*00e0*/  STG.E desc[UR4][R2.64], R5 ;  /* 0x0000000502007986 */ /* 0x000fe2000c101904 */
[----:B------:R-:W-:Y:S05]  /*00f0*/  EXIT ;  /* 0x000000000000794d */ /* 0x000fea0003800000 */
.L_x_0:
[----:B------:R-:W-:-:S00]  /*0100*/  BRA `(.L_x_0) ;  /* 0xfffffffc00fc7947 */ /* 0x000fc0000383ffff */
[----:B------:R-:W-:-:S00]  /*0110*/  NOP ;  /* 0x0000000000007918 */ /* 0x000fc00000000000 */
        /* <DEDUP_REMOVED lines=14> */
.L_x_1:


//--------------------- .nv.shared.reserved.0     --------------------------
	.section	.nv.shared.reserved.0,"aw",@nobits
	.weak		__nv_reservedSMEM_offset_0_alias
	.size		__nv_reservedSMEM_offset_0_alias, 0, 64
	.other		__nv_reservedSMEM_offset_0_alias,@"STO_CUDA_RESERVED_SHARED STV_DEFAULT"
__nv_reservedSMEM_offset_0_alias:
	.zero		0
	.zero		64


//--------------------- .nv.constant0._Z28gpu_increment_without_atomicPi --------------------------
	.section	.nv.constant0._Z28gpu_increment_without_atomicPi,"a",@progbits
	.sectionflags	@""
	.align	4
.nv.constant0._Z28gpu_increment_without_atomicPi:
	.zero		904


//--------------------- SYMBOLS --------------------------

	.type		.nv.reservedSmem.offset0,@object
	.size		.nv.reservedSmem.offset0,0x4
